//
// Generated by NVIDIA NVVM Compiler
//
// Compiler Build ID: CL-36424714
// Cuda compilation tools, release 13.0, V13.0.88
// Based on NVVM 20.0.0
//

.version 9.0
.target sm_100
.address_size 64

	// .globl	_Z14row_sum_kernelPKfPfi

.visible .entry _Z14row_sum_kernelPKfPfi(
	.param .u64 .ptr .align 1 _Z14row_sum_kernelPKfPfi_param_0,
	.param .u64 .ptr .align 1 _Z14row_sum_kernelPKfPfi_param_1,
	.param .u32 _Z14row_sum_kernelPKfPfi_param_2
)
.maxntid 128
.minnctapersm 4
{
	.reg .pred 	%p<11>;
	.reg .b32 	%r<37>;
	.reg .b32 	%f<83>;
	.reg .b64 	%rd<16>;

	ld.param.u64 	%rd4, [_Z14row_sum_kernelPKfPfi_param_0];
	ld.param.u64 	%rd3, [_Z14row_sum_kernelPKfPfi_param_1];
	ld.param.u32 	%r23, [_Z14row_sum_kernelPKfPfi_param_2];
	cvta.to.global.u64 	%rd1, %rd4;
	mov.u32 	%r24, %ctaid.x;
	mov.u32 	%r25, %ntid.x;
	mov.u32 	%r26, %tid.x;
	mad.lo.s32 	%r1, %r24, %r25, %r26;
	setp.ge.s32 	%p1, %r1, %r23;
	@%p1 bra 	$L__BB0_15;
	setp.lt.s32 	%p2, %r23, 1;
	mov.f32 	%f82, 0f00000000;
	@%p2 bra 	$L__BB0_14;
	mul.lo.s32 	%r2, %r23, %r1;
	and.b32  	%r3, %r23, 15;
	setp.lt.u32 	%p3, %r23, 16;
	mov.f32 	%f82, 0f00000000;
	mov.b32 	%r33, 0;
	@%p3 bra 	$L__BB0_5;
	and.b32  	%r33, %r23, 2147483632;
	neg.s32 	%r31, %r33;
	add.s64 	%rd2, %rd1, 32;
	mov.f32 	%f82, 0f00000000;
	mov.u32 	%r30, %r2;
$L__BB0_4:
	.pragma "nounroll";
	mul.wide.s32 	%rd5, %r30, 4;
	add.s64 	%rd6, %rd2, %rd5;
	ld.global.nc.f32 	%f18, [%rd6+-32];
	add.f32 	%f19, %f82, %f18;
	ld.global.nc.f32 	%f20, [%rd6+-28];
	add.f32 	%f21, %f19, %f20;
	ld.global.nc.f32 	%f22, [%rd6+-24];
	add.f32 	%f23, %f21, %f22;
	ld.global.nc.f32 	%f24, [%rd6+-20];
	add.f32 	%f25, %f23, %f24;
	ld.global.nc.f32 	%f26, [%rd6+-16];
	add.f32 	%f27, %f25, %f26;
	ld.global.nc.f32 	%f28, [%rd6+-12];
	add.f32 	%f29, %f27, %f28;
	ld.global.nc.f32 	%f30, [%rd6+-8];
	add.f32 	%f31, %f29, %f30;
	ld.global.nc.f32 	%f32, [%rd6+-4];
	add.f32 	%f33, %f31, %f32;
	ld.global.nc.f32 	%f34, [%rd6];
	add.f32 	%f35, %f33, %f34;
	ld.global.nc.f32 	%f36, [%rd6+4];
	add.f32 	%f37, %f35, %f36;
	ld.global.nc.f32 	%f38, [%rd6+8];
	add.f32 	%f39, %f37, %f38;
	ld.global.nc.f32 	%f40, [%rd6+12];
	add.f32 	%f41, %f39, %f40;
	ld.global.nc.f32 	%f42, [%rd6+16];
	add.f32 	%f43, %f41, %f42;
	ld.global.nc.f32 	%f44, [%rd6+20];
	add.f32 	%f45, %f43, %f44;
	ld.global.nc.f32 	%f46, [%rd6+24];
	add.f32 	%f47, %f45, %f46;
	ld.global.nc.f32 	%f48, [%rd6+28];
	add.f32 	%f82, %f47, %f48;
	add.s32 	%r31, %r31, 16;
	add.s32 	%r30, %r30, 16;
	setp.ne.s32 	%p4, %r31, 0;
	@%p4 bra 	$L__BB0_4;
$L__BB0_5:
	setp.eq.s32 	%p5, %r3, 0;
	@%p5 bra 	$L__BB0_14;
	and.b32  	%r11, %r23, 7;
	setp.lt.u32 	%p6, %r3, 8;
	@%p6 bra 	$L__BB0_8;
	add.s32 	%r28, %r33, %r2;
	mul.wide.s32 	%rd7, %r28, 4;
	add.s64 	%rd8, %rd1, %rd7;
	ld.global.nc.f32 	%f50, [%rd8];
	add.f32 	%f51, %f82, %f50;
	ld.global.nc.f32 	%f52, [%rd8+4];
	add.f32 	%f53, %f51, %f52;
	ld.global.nc.f32 	%f54, [%rd8+8];
	add.f32 	%f55, %f53, %f54;
	ld.global.nc.f32 	%f56, [%rd8+12];
	add.f32 	%f57, %f55, %f56;
	ld.global.nc.f32 	%f58, [%rd8+16];
	add.f32 	%f59, %f57, %f58;
	ld.global.nc.f32 	%f60, [%rd8+20];
	add.f32 	%f61, %f59, %f60;
	ld.global.nc.f32 	%f62, [%rd8+24];
	add.f32 	%f63, %f61, %f62;
	ld.global.nc.f32 	%f64, [%rd8+28];
	add.f32 	%f82, %f63, %f64;
	add.s32 	%r33, %r33, 8;
$L__BB0_8:
	setp.eq.s32 	%p7, %r11, 0;
	@%p7 bra 	$L__BB0_14;
	and.b32  	%r14, %r23, 3;
	setp.lt.u32 	%p8, %r11, 4;
	@%p8 bra 	$L__BB0_11;
	add.s32 	%r29, %r33, %r2;
	mul.wide.s32 	%rd9, %r29, 4;
	add.s64 	%rd10, %rd1, %rd9;
	ld.global.nc.f32 	%f66, [%rd10];
	add.f32 	%f67, %f82, %f66;
	ld.global.nc.f32 	%f68, [%rd10+4];
	add.f32 	%f69, %f67, %f68;
	ld.global.nc.f32 	%f70, [%rd10+8];
	add.f32 	%f71, %f69, %f70;
	ld.global.nc.f32 	%f72, [%rd10+12];
	add.f32 	%f82, %f71, %f72;
	add.s32 	%r33, %r33, 4;
$L__BB0_11:
	setp.eq.s32 	%p9, %r14, 0;
	@%p9 bra 	$L__BB0_14;
	add.s32 	%r36, %r33, %r2;
	neg.s32 	%r35, %r14;
$L__BB0_13:
	.pragma "nounroll";
	mul.wide.s32 	%rd11, %r36, 4;
	add.s64 	%rd12, %rd1, %rd11;
	ld.global.nc.f32 	%f73, [%rd12];
	add.f32 	%f82, %f82, %f73;
	add.s32 	%r36, %r36, 1;
	add.s32 	%r35, %r35, 1;
	setp.ne.s32 	%p10, %r35, 0;
	@%p10 bra 	$L__BB0_13;
$L__BB0_14:
	cvta.to.global.u64 	%rd13, %rd3;
	mul.wide.s32 	%rd14, %r1, 4;
	add.s64 	%rd15, %rd13, %rd14;
	st.global.f32 	[%rd15], %f82;
$L__BB0_15:
	ret;

}


// ===== COMPILED SASS (sm_100) =====

	.target	sm_100

	.elftype	@"ET_EXEC"


//--------------------- .note.nv.tkinfo           --------------------------
	.section	.note.nv.tkinfo,"",@"SHT_NOTE"
	.sectionflags	@"SHF_NOTE_NV_TKINFO"
	.tkinfo
        /*0018*/ 	.word	0x00000002
        /*0030*/ 	.string	""
        /*0030*/ 	.string	"ptxas"
        /*0030*/ 	.string	"Cuda compilation tools, release 13.0, V13.0.88"
        /*0030*/ 	.string	"Build cuda_13.0.r13.0/compiler.36424714_0"
        /*0030*/ 	.string	"-arch sm_100 -m 64 "



//--------------------- .note.nv.cuinfo           --------------------------
	.section	.note.nv.cuinfo,"",@"SHT_NOTE"
	.sectionflags	@"SHF_NOTE_NV_CUINFO"
        /*0018*/ 	.short	0x0002
        /*001a*/ 	.short	0x0064
        /*001c*/ 	.short	0x0082
	.zero		2


//--------------------- .nv.info                  --------------------------
	.section	.nv.info,"",@"SHT_CUDA_INFO"
	.align	4


	//----- nvinfo : EIATTR_REGCOUNT
	.align		4
        /*0000*/ 	.byte	0x04, 0x2f
        /*0002*/ 	.short	(.L_1 - .L_0)
	.align		4
.L_0:
        /*0004*/ 	.word	index@(_Z14row_sum_kernelPKfPfi)
        /*0008*/ 	.word	0x0000001f


	//----- nvinfo : EIATTR_FRAME_SIZE
	.align		4
.L_1:
        /*000c*/ 	.byte	0x04, 0x11
        /*000e*/ 	.short	(.L_3 - .L_2)
	.align		4
.L_2:
        /*0010*/ 	.word	index@(_Z14row_sum_kernelPKfPfi)
        /*0014*/ 	.word	0x00000000


	//----- nvinfo : EIATTR_MIN_STACK_SIZE
	.align		4
.L_3:
        /*0018*/ 	.byte	0x04, 0x12
        /*001a*/ 	.short	(.L_5 - .L_4)
	.align		4
.L_4:
        /*001c*/ 	.word	index@(_Z14row_sum_kernelPKfPfi)
        /*0020*/ 	.word	0x00000000
.L_5:


//--------------------- .nv.compat                --------------------------
	.section	.nv.compat,"",@"SHT_CUDA_COMPAT_INFO"
	.align	4
        /*0000*/ 	.byte	0x02, 0x09, 0x00, 0x00, 0x02, 0x02, 0x01, 0x00, 0x02, 0x05, 0x05, 0x00, 0x03, 0x07, 0x01, 0x01
        /*0010*/ 	.byte	0x02, 0x03, 0x00, 0x00, 0x02, 0x06, 0x01, 0x00, 0x04, 0x0b, 0x08, 0x00, 0x09, 0x00, 0x00, 0x00
        /*0020*/ 	.byte	0x00, 0x00, 0x00, 0x00


//--------------------- .nv.info._Z14row_sum_kernelPKfPfi --------------------------
	.section	.nv.info._Z14row_sum_kernelPKfPfi,"",@"SHT_CUDA_INFO"
	.sectionflags	@""
	.align	4


	//----- nvinfo : EIATTR_CUDA_API_VERSION
	.align		4
        /*0000*/ 	.byte	0x04, 0x37
        /*0002*/ 	.short	(.L_7 - .L_6)
.L_6:
        /*0004*/ 	.word	0x00000082


	//----- nvinfo : EIATTR_KPARAM_INFO
	.align		4
.L_7:
        /*0008*/ 	.byte	0x04, 0x17
        /*000a*/ 	.short	(.L_9 - .L_8)
.L_8:
        /*000c*/ 	.word	0x00000000
        /*0010*/ 	.short	0x0002
        /*0012*/ 	.short	0x0010
        /*0014*/ 	.byte	0x00, 0xf0, 0x11, 0x00


	//----- nvinfo : EIATTR_KPARAM_INFO
	.align		4
.L_9:
        /*0018*/ 	.byte	0x04, 0x17
        /*001a*/ 	.short	(.L_11 - .L_10)
.L_10:
        /*001c*/ 	.word	0x00000000
        /*0020*/ 	.short	0x0001
        /*0022*/ 	.short	0x0008
        /*0024*/ 	.byte	0x00, 0xf5, 0x21, 0x00


	//----- nvinfo : EIATTR_KPARAM_INFO
	.align		4
.L_11:
        /*0028*/ 	.byte	0x04, 0x17
        /*002a*/ 	.short	(.L_13 - .L_12)
.L_12:
        /*002c*/ 	.word	0x00000000
        /*0030*/ 	.short	0x0000
        /*0032*/ 	.short	0x0000
        /*0034*/ 	.byte	0x00, 0xf5, 0x21, 0x00


	//----- nvinfo : EIATTR_SPARSE_MMA_MASK
	.align		4
.L_13:
        /*0038*/ 	.byte	0x03, 0x50
        /*003a*/ 	.short	0x0000


	//----- nvinfo : EIATTR_MAXREG_COUNT
	.align		4
        /*003c*/ 	.byte	0x03, 0x1b
        /*003e*/ 	.short	0x0080


	//----- nvinfo : EIATTR_MERCURY_ISA_VERSION
	.align		4
        /*0040*/ 	.byte	0x03, 0x5f
        /*0042*/ 	.short	0x0101


	//----- nvinfo : EIATTR_VRC_CTA_INIT_COUNT
	.align		4
        /*0044*/ 	.byte	0x02, 0x4a
	.zero		1
	.zero		1


	//----- nvinfo : EIATTR_EXIT_INSTR_OFFSETS
	.align		4
        /*0048*/ 	.byte	0x04, 0x1c
        /*004a*/ 	.short	(.L_15 - .L_14)


	//   ....[0]....
.L_14:
        /*004c*/ 	.word	0x00000070


	//   ....[1]....
        /*0050*/ 	.word	0x00000790


	//----- nvinfo : EIATTR_MAX_THREADS
	.align		4
.L_15:
        /*0054*/ 	.byte	0x04, 0x05
        /*0056*/ 	.short	(.L_17 - .L_16)
.L_16:
        /*0058*/ 	.word	0x00000080
        /*005c*/ 	.word	0x00000001
        /*0060*/ 	.word	0x00000001


	//----- nvinfo : EIATTR_CBANK_PARAM_SIZE
	.align		4
.L_17:
        /*0064*/ 	.byte	0x03, 0x19
        /*0066*/ 	.short	0x0014


	//----- nvinfo : EIATTR_PARAM_CBANK
	.align		4
        /*0068*/ 	.byte	0x04, 0x0a
        /*006a*/ 	.short	(.L_19 - .L_18)
	.align		4
.L_18:
        /*006c*/ 	.word	index@(.nv.constant0._Z14row_sum_kernelPKfPfi)
        /*0070*/ 	.short	0x0380
        /*0072*/ 	.short	0x0014


	//----- nvinfo : EIATTR_SW_WAR
	.align		4
.L_19:
        /*0074*/ 	.byte	0x04, 0x36
        /*0076*/ 	.short	(.L_21 - .L_20)
.L_20:
        /*0078*/ 	.word	0x00000008
.L_21:


//--------------------- .nv.callgraph             --------------------------
	.section	.nv.callgraph,"",@"SHT_CUDA_CALLGRAPH"
	.align	4
	.sectionentsize	8
	.align		4
        /*0000*/ 	.word	0x00000000
	.align		4
        /*0004*/ 	.word	0xffffffff
	.align		4
        /*0008*/ 	.word	0x00000000
	.align		4
        /*000c*/ 	.word	0xfffffffe
	.align		4
        /*0010*/ 	.word	0x00000000
	.align		4
        /*0014*/ 	.word	0xfffffffd
	.align		4
        /*0018*/ 	.word	0x00000000
	.align		4
        /*001c*/ 	.word	0xfffffffc


//--------------------- .text._Z14row_sum_kernelPKfPfi --------------------------
	.section	.text._Z14row_sum_kernelPKfPfi,"ax",@progbits
	.align	128
        .global         _Z14row_sum_kernelPKfPfi
        .type           _Z14row_sum_kernelPKfPfi,@function
        .size           _Z14row_sum_kernelPKfPfi,(.L_x_7 - _Z14row_sum_kernelPKfPfi)
        .other          _Z14row_sum_kernelPKfPfi,@"STO_CUDA_ENTRY STV_DEFAULT"
_Z14row_sum_kernelPKfPfi:
.text._Z14row_sum_kernelPKfPfi:
[----:B------:R-:W-:Y:S01]  /*0000*/  LDC R1, c[0x0][0x37c] ;  /* 0x0000df00ff017b82 */ /* 0x000fe20000000800 */
[----:B------:R-:W0:Y:S07]  /*0010*/  S2R R3, SR_TID.X ;  /* 0x0000000000037919 */ /* 0x000e2e0000002100 */
[----:B------:R-:W0:Y:S01]  /*0020*/  S2UR UR4, SR_CTAID.X ;  /* 0x00000000000479c3 */ /* 0x000e220000002500 */
[----:B------:R-:W1:Y:S07]  /*0030*/  LDCU UR12, c[0x0][0x390] ;  /* 0x00007200ff0c77ac */ /* 0x000e6e0008000800 */
[----:B------:R-:W0:Y:S02]  /*0040*/  LDC R2, c[0x0][0x360] ;  /* 0x0000d800ff027b82 */ /* 0x000e240000000800 */
[----:B0-----:R-:W-:-:S05]  /*0050*/  IMAD R2, R2, UR4, R3 ;  /* 0x0000000402027c24 */ /* 0x001fca000f8e0203 */
[----:B-1----:R-:W-:-:S13]  /*0060*/  ISETP.GE.AND P0, PT, R2, UR12, PT ;  /* 0x0000000c02007c0c */ /* 0x002fda000bf06270 */
[----:B------:R-:W-:Y:S05]  /*0070*/  @P0 EXIT ;  /* 0x000000000000094d */ /* 0x000fea0003800000 */
[----:B------:R-:W-:Y:S01]  /*0080*/  UISETP.GE.AND UP0, UPT, UR12, 0x1, UPT ;  /* 0x000000010c00788c */ /* 0x000fe2000bf06270 */
[----:B------:R-:W-:Y:S01]  /*0090*/  HFMA2 R0, -RZ, RZ, 0, 0 ;  /* 0x00000000ff007431 */ /* 0x000fe200000001ff */
[----:B------:R-:W0:Y:S07]  /*00a0*/  LDCU.64 UR10, c[0x0][0x358] ;  /* 0x00006b00ff0a77ac */ /* 0x000e2e0008000a00 */
[----:B------:R-:W-:Y:S05]  /*00b0*/  BRA.U !UP0, `(.L_x_0) ;  /* 0x0000000508a87547 */ /* 0x000fea000b800000 */
[----:B------:R-:W-:Y:S02]  /*00c0*/  UISETP.GE.U32.AND UP1, UPT, UR12, 0x10, UPT ;  /* 0x000000100c00788c */ /* 0x000fe4000bf26070 */
[----:B------:R-:W-:Y:S01]  /*00d0*/  IMAD R3, R2, UR12, RZ ;  /* 0x0000000c02037c24 */ /* 0x000fe2000f8e02ff */
[----:B------:R-:W-:Y:S01]  /*00e0*/  ULOP3.LUT UR8, UR12, 0xf, URZ, 0xc0, !UPT ;  /* 0x0000000f0c087892 */ /* 0x000fe2000f8ec0ff */
[----:B------:R-:W-:Y:S01]  /*00f0*/  MOV R0, RZ ;  /* 0x000000ff00007202 */ /* 0x000fe20000000f00 */
[----:B------:R-:W-:Y:S02]  /*0100*/  UMOV UR4, URZ ;  /* 0x000000ff00047c82 */ /* 0x000fe40008000000 */
[----:B------:R-:W-:Y:S02]  /*0110*/  UISETP.NE.AND UP0, UPT, UR8, URZ, UPT ;  /* 0x000000ff0800728c */ /* 0x000fe4000bf05270 */
[----:B------:R-:W-:Y:S09]  /*0120*/  BRA.U !UP1, `(.L_x_1) ;  /* 0x0000000109b87547 */ /* 0x000ff2000b800000 */
[----:B------:R-:W1:Y:S01]  /*0130*/  LDCU.64 UR6, c[0x0][0x380] ;  /* 0x00007000ff0677ac */ /* 0x000e620008000a00 */
[----:B------:R-:W-:Y:S02]  /*0140*/  MOV R0, RZ ;  /* 0x000000ff00007202 */ /* 0x000fe40000000f00 */
[----:B------:R-:W-:Y:S01]  /*0150*/  MOV R6, R3 ;  /* 0x0000000300067202 */ /* 0x000fe20000000f00 */
[----:B------:R-:W-:-:S04]  /*0160*/  ULOP3.LUT UR4, UR12, 0x7ffffff0, URZ, 0xc0, !UPT ;  /* 0x7ffffff00c047892 */ /* 0x000fc8000f8ec0ff */
[----:B------:R-:W-:Y:S02]  /*0170*/  UIADD3 UR9, UPT, UPT, -UR4, URZ, URZ ;  /* 0x000000ff04097290 */ /* 0x000fe4000fffe1ff */
[----:B-1----:R-:W-:-:S04]  /*0180*/  UIADD3 UR5, UP1, UPT, UR6, 0x20, URZ ;  /* 0x0000002006057890 */ /* 0x002fc8000ff3e0ff */
[----:B------:R-:W-:-:S12]  /*0190*/  UIADD3.X UR6, UPT, UPT, URZ, UR7, URZ, UP1, !UPT ;  /* 0x00000007ff067290 */ /* 0x000fd80008ffe4ff */
.L_x_2:
[----:B------:R-:W-:Y:S02]  /*01a0*/  MOV R4, UR5 ;  /* 0x0000000500047c02 */ /* 0x000fe40008000f00 */
[----:B------:R-:W-:-:S03]  /*01b0*/  MOV R5, UR6 ;  /* 0x0000000600057c02 */ /* 0x000fc60008000f00 */
[----:B------:R-:W-:-:S05]  /*01c0*/  IMAD.WIDE R4, R6, 0x4, R4 ;  /* 0x0000000406047825 */ /* 0x000fca00078e0204 */
[----:B0-----:R-:W2:Y:S04]  /*01d0*/  LDG.E.CONSTANT R15, desc[UR10][R4.64+-0x20] ;  /* 0xffffe00a040f7981 */ /* 0x001ea8000c1e9900 */
[----:B------:R-:W3:Y:S04]  /*01e0*/  LDG.E.CONSTANT R16, desc[UR10][R4.64+-0x1c] ;  /* 0xffffe40a04107981 */ /* 0x000ee8000c1e9900 */
[----:B------:R-:W4:Y:S04]  /*01f0*/  LDG.E.CONSTANT R18, desc[UR10][R4.64+-0x18] ;  /* 0xffffe80a04127981 */ /* 0x000f28000c1e9900 */
[----:B------:R-:W5:Y:S04]  /*0200*/  LDG.E.CONSTANT R20, desc[UR10][R4.64+-0x14] ;  /* 0xffffec0a04147981 */ /* 0x000f68000c1e9900 */
        /* <DEDUP_REMOVED lines=11> */
[----:B------:R-:W5:Y:S01]  /*02c0*/  LDG.E.CONSTANT R14, desc[UR10][R4.64+0x1c] ;  /* 0x00001c0a040e7981 */ /* 0x000f62000c1e9900 */
[----:B------:R-:W-:Y:S01]  /*02d0*/  UIADD3 UR9, UPT, UPT, UR9, 0x10, URZ ;  /* 0x0000001009097890 */ /* 0x000fe2000fffe0ff */
[----:B------:R-:W-:-:S03]  /*02e0*/  IADD3 R6, PT, PT, R6, 0x10, RZ ;  /* 0x0000001006067810 */ /* 0x000fc60007ffe0ff */
[----:B------:R-:W-:Y:S01]  /*02f0*/  UISETP.NE.AND UP1, UPT, UR9, URZ, UPT ;  /* 0x000000ff0900728c */ /* 0x000fe2000bf25270 */
[----:B--2---:R-:W-:-:S04]  /*0300*/  FADD R15, R15, R0 ;  /* 0x000000000f0f7221 */ /* 0x004fc80000000000 */
[----:B---3--:R-:W-:-:S04]  /*0310*/  FADD R15, R15, R16 ;  /* 0x000000100f0f7221 */ /* 0x008fc80000000000 */
[----:B----4-:R-:W-:-:S04]  /*0320*/  FADD R15, R15, R18 ;  /* 0x000000120f0f7221 */ /* 0x010fc80000000000 */
[----:B-----5:R-:W-:-:S04]  /*0330*/  FADD R15, R15, R20 ;  /* 0x000000140f0f7221 */ /* 0x020fc80000000000 */
[----:B------:R-:W-:-:S04]  /*0340*/  FADD R15, R15, R22 ;  /* 0x000000160f0f7221 */ /* 0x000fc80000000000 */
        /* <DEDUP_REMOVED lines=10> */
[----:B------:R-:W-:Y:S01]  /*03f0*/  FADD R0, R7, R14 ;  /* 0x0000000e07007221 */ /* 0x000fe20000000000 */
[----:B------:R-:W-:Y:S06]  /*0400*/  BRA.U UP1, `(.L_x_2) ;  /* 0xfffffffd01647547 */ /* 0x000fec000b83ffff */
.L_x_1:
[----:B------:R-:W-:Y:S05]  /*0410*/  BRA.U !UP0, `(.L_x_0) ;  /* 0x0000000108d07547 */ /* 0x000fea000b800000 */
[----:B------:R-:W-:Y:S02]  /*0420*/  UISETP.GE.U32.AND UP0, UPT, UR8, 0x8, UPT ;  /* 0x000000080800788c */ /* 0x000fe4000bf06070 */
[----:B------:R-:W-:-:S04]  /*0430*/  ULOP3.LUT UR6, UR12, 0x7, URZ, 0xc0, !UPT ;  /* 0x000000070c067892 */ /* 0x000fc8000f8ec0ff */
[----:B------:R-:W-:-:S03]  /*0440*/  UISETP.NE.AND UP1, UPT, UR6, URZ, UPT ;  /* 0x000000ff0600728c */ /* 0x000fc6000bf25270 */
[----:B------:R-:W-:Y:S08]  /*0450*/  BRA.U !UP0, `(.L_x_3) ;  /* 0x0000000108507547 */ /* 0x000ff0000b800000 */
[----:B------:R-:W1:Y:S01]  /*0460*/  LDC.64 R4, c[0x0][0x380] ;  /* 0x0000e000ff047b82 */ /* 0x000e620000000a00 */
[----:B------:R-:W-:-:S05]  /*0470*/  IADD3 R7, PT, PT, R3, UR4, RZ ;  /* 0x0000000403077c10 */ /* 0x000fca000fffe0ff */
[----:B-1----:R-:W-:-:S05]  /*0480*/  IMAD.WIDE R4, R7, 0x4, R4 ;  /* 0x0000000407047825 */ /* 0x002fca00078e0204 */
[----:B0-----:R-:W2:Y:S04]  /*0490*/  LDG.E.CONSTANT R7, desc[UR10][R4.64] ;  /* 0x0000000a04077981 */ /* 0x001ea8000c1e9900 */
[----:B------:R-:W3:Y:S04]  /*04a0*/  LDG.E.CONSTANT R6, desc[UR10][R4.64+0x4] ;  /* 0x0000040a04067981 */ /* 0x000ee8000c1e9900 */
[----:B------:R-:W4:Y:S04]  /*04b0*/  LDG.E.CONSTANT R9, desc[UR10][R4.64+0x8] ;  /* 0x0000080a04097981 */ /* 0x000f28000c1e9900 */
[----:B------:R-:W5:Y:S04]  /*04c0*/  LDG.E.CONSTANT R11, desc[UR10][R4.64+0xc] ;  /* 0x00000c0a040b7981 */ /* 0x000f68000c1e9900 */
[----:B------:R-:W5:Y:S04]  /*04d0*/  LDG.E.CONSTANT R13, desc[UR10][R4.64+0x10] ;  /* 0x0000100a040d7981 */ /* 0x000f68000c1e9900 */
[----:B------:R-:W5:Y:S04]  /*04e0*/  LDG.E.CONSTANT R15, desc[UR10][R4.64+0x14] ;  /* 0x0000140a040f7981 */ /* 0x000f68000c1e9900 */
[----:B------:R-:W5:Y:S04]  /*04f0*/  LDG.E.CONSTANT R17, desc[UR10][R4.64+0x18] ;  /* 0x0000180a04117981 */ /* 0x000f68000c1e9900 */
[----:B------:R-:W5:Y:S01]  /*0500*/  LDG.E.CONSTANT R19, desc[UR10][R4.64+0x1c] ;  /* 0x00001c0a04137981 */ /* 0x000f62000c1e9900 */
[----:B------:R-:W-:Y:S01]  /*0510*/  UIADD3 UR4, UPT, UPT, UR4, 0x8, URZ ;  /* 0x0000000804047890 */ /* 0x000fe2000fffe0ff */
[----:B--2---:R-:W-:-:S04]  /*0520*/  FADD R7, R0, R7 ;  /* 0x0000000700077221 */ /* 0x004fc80000000000 */
[----:B---3--:R-:W-:-:S04]  /*0530*/  FADD R6, R7, R6 ;  /* 0x0000000607067221 */ /* 0x008fc80000000000 */
[----:B----4-:R-:W-:-:S04]  /*0540*/  FADD R6, R6, R9 ;  /* 0x0000000906067221 */ /* 0x010fc80000000000 */
[----:B-----5:R-:W-:-:S04]  /*0550*/  FADD R6, R6, R11 ;  /* 0x0000000b06067221 */ /* 0x020fc80000000000 */
[----:B------:R-:W-:-:S04]  /*0560*/  FADD R6, R6, R13 ;  /* 0x0000000d06067221 */ /* 0x000fc80000000000 */
[----:B------:R-:W-:-:S04]  /*0570*/  FADD R6, R6, R15 ;  /* 0x0000000f06067221 */ /* 0x000fc80000000000 */
[----:B------:R-:W-:-:S04]  /*0580*/  FADD R6, R6, R17 ;  /* 0x0000001106067221 */ /* 0x000fc80000000000 */
[----:B------:R-:W-:-:S07]  /*0590*/  FADD R0, R6, R19 ;  /* 0x0000001306007221 */ /* 0x000fce0000000000 */
.L_x_3:
        /* <DEDUP_REMOVED lines=11> */
[----:B------:R-:W5:Y:S01]  /*0650*/  LDG.E.CONSTANT R11, desc[UR10][R4.64+0xc] ;  /* 0x00000c0a040b7981 */ /* 0x000f62000c1e9900 */
[----:B------:R-:W-:Y:S01]  /*0660*/  UIADD3 UR4, UPT, UPT, UR4, 0x4, URZ ;  /* 0x0000000404047890 */ /* 0x000fe2000fffe0ff */
[----:B--2---:R-:W-:-:S04]  /*0670*/  FADD R7, R0, R7 ;  /* 0x0000000700077221 */ /* 0x004fc80000000000 */
[----:B---3--:R-:W-:-:S04]  /*0680*/  FADD R6, R7, R6 ;  /* 0x0000000607067221 */ /* 0x008fc80000000000 */
[----:B----4-:R-:W-:-:S04]  /*0690*/  FADD R6, R6, R9 ;  /* 0x0000000906067221 */ /* 0x010fc80000000000 */
[----:B-----5:R-:W-:-:S07]  /*06a0*/  FADD R0, R6, R11 ;  /* 0x0000000b06007221 */ /* 0x020fce0000000000 */
.L_x_4:
[----:B------:R-:W-:Y:S05]  /*06b0*/  BRA.U !UP1, `(.L_x_0) ;  /* 0x0000000109287547 */ /* 0x000fea000b800000 */
[----:B------:R-:W1:Y:S01]  /*06c0*/  LDC.64 R6, c[0x0][0x380] ;  /* 0x0000e000ff067b82 */ /* 0x000e620000000a00 */
[----:B------:R-:W-:Y:S01]  /*06d0*/  IADD3 R3, PT, PT, R3, UR4, RZ ;  /* 0x0000000403037c10 */ /* 0x000fe2000fffe0ff */
[----:B------:R-:W-:-:S12]  /*06e0*/  UIADD3 UR5, UPT, UPT, -UR5, URZ, URZ ;  /* 0x000000ff05057290 */ /* 0x000fd8000fffe1ff */
.L_x_5:
[----:B-1----:R-:W-:-:S06]  /*06f0*/  IMAD.WIDE R4, R3, 0x4, R6 ;  /* 0x0000000403047825 */ /* 0x002fcc00078e0206 */
[----:B0-----:R-:W2:Y:S01]  /*0700*/  LDG.E.CONSTANT R5, desc[UR10][R4.64] ;  /* 0x0000000a04057981 */ /* 0x001ea2000c1e9900 */
[----:B------:R-:W-:Y:S01]  /*0710*/  UIADD3 UR5, UPT, UPT, UR5, 0x1, URZ ;  /* 0x0000000105057890 */ /* 0x000fe2000fffe0ff */
[----:B------:R-:W-:-:S03]  /*0720*/  IADD3 R3, PT, PT, R3, 0x1, RZ ;  /* 0x0000000103037810 */ /* 0x000fc60007ffe0ff */
[----:B------:R-:W-:Y:S01]  /*0730*/  UISETP.NE.AND UP0, UPT, UR5, URZ, UPT ;  /* 0x000000ff0500728c */ /* 0x000fe2000bf05270 */
[----:B--2---:R-:W-:-:S08]  /*0740*/  FADD R0, R5, R0 ;  /* 0x0000000005007221 */ /* 0x004fd00000000000 */
[----:B------:R-:W-:Y:S05]  /*0750*/  BRA.U UP0, `(.L_x_5) ;  /* 0xfffffffd00e47547 */ /* 0x000fea000b83ffff */
.L_x_0:
[----:B------:R-:W1:Y:S02]  /*0760*/  LDC.64 R4, c[0x0][0x388] ;  /* 0x0000e200ff047b82 */ /* 0x000e640000000a00 */
[----:B-1----:R-:W-:-:S05]  /*0770*/  IMAD.WIDE R2, R2, 0x4, R4 ;  /* 0x0000000402027825 */ /* 0x002fca00078e0204 */
[----:B0-----:R-:W-:Y:S01]  /*0780*/  STG.E desc[UR10][R2.64], R0 ;  /* 0x0000000002007986 */ /* 0x001fe2000c10190a */
[----:B------:R-:W-:Y:S05]  /*0790*/  EXIT ;  /* 0x000000000000794d */ /* 0x000fea0003800000 */
.L_x_6:
[----:B------:R-:W-:-:S00]  /*07a0*/  BRA `(.L_x_6) ;  /* 0xfffffffc00fc7947 */ /* 0x000fc0000383ffff */
[----:B------:R-:W-:-:S00]  /*07b0*/  NOP ;  /* 0x0000000000007918 */ /* 0x000fc00000000000 */
        /* <DEDUP_REMOVED lines=12> */
.L_x_7:


//--------------------- .nv.shared.reserved.0     --------------------------
	.section	.nv.shared.reserved.0,"aw",@nobits
	.weak		__nv_reservedSMEM_offset_0_alias
	.size		__nv_reservedSMEM_offset_0_alias, 0, 64
	.other		__nv_reservedSMEM_offset_0_alias,@"STO_CUDA_RESERVED_SHARED STV_DEFAULT"
__nv_reservedSMEM_offset_0_alias:
	.zero		0
	.zero		64


//--------------------- .nv.constant0._Z14row_sum_kernelPKfPfi --------------------------
	.section	.nv.constant0._Z14row_sum_kernelPKfPfi,"a",@progbits
	.sectionflags	@""
	.align	4
.nv.constant0._Z14row_sum_kernelPKfPfi:
	.zero		916


//--------------------- SYMBOLS --------------------------

	.type		.nv.reservedSmem.offset0,@object
	.size		.nv.reservedSmem.offset0,0x4
